//
// Generated by NVIDIA NVVM Compiler
//
// Compiler Build ID: CL-36424714
// Cuda compilation tools, release 13.0, V13.0.88
// Based on NVVM 20.0.0
//

.version 9.0
.target sm_100
.address_size 64

	// .globl	_Z6gpu_axIiEvPT_S1_S1_Piii

.visible .entry _Z6gpu_axIiEvPT_S1_S1_Piii(
	.param .u64 .ptr .align 1 _Z6gpu_axIiEvPT_S1_S1_Piii_param_0,
	.param .u64 .ptr .align 1 _Z6gpu_axIiEvPT_S1_S1_Piii_param_1,
	.param .u64 .ptr .align 1 _Z6gpu_axIiEvPT_S1_S1_Piii_param_2,
	.param .u64 .ptr .align 1 _Z6gpu_axIiEvPT_S1_S1_Piii_param_3,
	.param .u32 _Z6gpu_axIiEvPT_S1_S1_Piii_param_4,
	.param .u32 _Z6gpu_axIiEvPT_S1_S1_Piii_param_5
)
{
	.reg .pred 	%p<3>;
	.reg .b32 	%r<18>;
	.reg .b64 	%rd<17>;

	ld.param.u64 	%rd5, [_Z6gpu_axIiEvPT_S1_S1_Piii_param_0];
	ld.param.u64 	%rd6, [_Z6gpu_axIiEvPT_S1_S1_Piii_param_1];
	ld.param.u64 	%rd4, [_Z6gpu_axIiEvPT_S1_S1_Piii_param_2];
	ld.param.u64 	%rd7, [_Z6gpu_axIiEvPT_S1_S1_Piii_param_3];
	ld.param.u32 	%r10, [_Z6gpu_axIiEvPT_S1_S1_Piii_param_5];
	cvta.to.global.u64 	%rd1, %rd6;
	cvta.to.global.u64 	%rd2, %rd7;
	cvta.to.global.u64 	%rd3, %rd5;
	mov.b32 	%r17, 0;
	mov.u32 	%r1, %tid.x;
	mov.u32 	%r16, %r17;
$L__BB0_1:
	mad.lo.s32 	%r4, %r16, %r10, %r1;
	mul.wide.u32 	%rd8, %r4, 4;
	add.s64 	%rd9, %rd3, %rd8;
	ld.global.u32 	%r5, [%rd9];
	setp.eq.s32 	%p1, %r5, 0;
	@%p1 bra 	$L__BB0_3;
	add.s64 	%rd11, %rd2, %rd8;
	ld.global.u32 	%r12, [%rd11];
	mul.wide.s32 	%rd12, %r12, 4;
	add.s64 	%rd13, %rd1, %rd12;
	ld.global.u32 	%r13, [%rd13];
	mad.lo.s32 	%r17, %r13, %r5, %r17;
	add.s32 	%r16, %r16, 1;
$L__BB0_3:
	setp.ne.s32 	%p2, %r5, 0;
	@%p2 bra 	$L__BB0_1;
	cvta.to.global.u64 	%rd14, %rd4;
	mul.wide.u32 	%rd15, %r1, 4;
	add.s64 	%rd16, %rd14, %rd15;
	st.global.u32 	[%rd16], %r17;
	ret;

}
	// .globl	_Z6gpu_axIfEvPT_S1_S1_Piii
.visible .entry _Z6gpu_axIfEvPT_S1_S1_Piii(
	.param .u64 .ptr .align 1 _Z6gpu_axIfEvPT_S1_S1_Piii_param_0,
	.param .u64 .ptr .align 1 _Z6gpu_axIfEvPT_S1_S1_Piii_param_1,
	.param .u64 .ptr .align 1 _Z6gpu_axIfEvPT_S1_S1_Piii_param_2,
	.param .u64 .ptr .align 1 _Z6gpu_axIfEvPT_S1_S1_Piii_param_3,
	.param .u32 _Z6gpu_axIfEvPT_S1_S1_Piii_param_4,
	.param .u32 _Z6gpu_axIfEvPT_S1_S1_Piii_param_5
)
{
	.reg .pred 	%p<3>;
	.reg .b32 	%r<11>;
	.reg .b32 	%f<9>;
	.reg .b64 	%rd<17>;

	ld.param.u64 	%rd5, [_Z6gpu_axIfEvPT_S1_S1_Piii_param_0];
	ld.param.u64 	%rd6, [_Z6gpu_axIfEvPT_S1_S1_Piii_param_1];
	ld.param.u64 	%rd4, [_Z6gpu_axIfEvPT_S1_S1_Piii_param_2];
	ld.param.u64 	%rd7, [_Z6gpu_axIfEvPT_S1_S1_Piii_param_3];
	ld.param.u32 	%r6, [_Z6gpu_axIfEvPT_S1_S1_Piii_param_5];
	cvta.to.global.u64 	%rd1, %rd6;
	cvta.to.global.u64 	%rd2, %rd7;
	cvta.to.global.u64 	%rd3, %rd5;
	mov.b32 	%r10, 0;
	mov.f32 	%f8, 0f00000000;
	mov.u32 	%r1, %tid.x;
$L__BB1_1:
	mad.lo.s32 	%r3, %r10, %r6, %r1;
	mul.wide.u32 	%rd8, %r3, 4;
	add.s64 	%rd9, %rd3, %rd8;
	ld.global.f32 	%f2, [%rd9];
	setp.eq.f32 	%p1, %f2, 0f00000000;
	@%p1 bra 	$L__BB1_3;
	add.s64 	%rd11, %rd2, %rd8;
	ld.global.u32 	%r8, [%rd11];
	mul.wide.s32 	%rd12, %r8, 4;
	add.s64 	%rd13, %rd1, %rd12;
	ld.global.f32 	%f6, [%rd13];
	fma.rn.f32 	%f8, %f2, %f6, %f8;
	add.s32 	%r10, %r10, 1;
$L__BB1_3:
	setp.neu.f32 	%p2, %f2, 0f00000000;
	@%p2 bra 	$L__BB1_1;
	cvta.to.global.u64 	%rd14, %rd4;
	mul.wide.u32 	%rd15, %r1, 4;
	add.s64 	%rd16, %rd14, %rd15;
	st.global.f32 	[%rd16], %f8;
	ret;

}
	// .globl	_Z6gpu_axIdEvPT_S1_S1_Piii
.visible .entry _Z6gpu_axIdEvPT_S1_S1_Piii(
	.param .u64 .ptr .align 1 _Z6gpu_axIdEvPT_S1_S1_Piii_param_0,
	.param .u64 .ptr .align 1 _Z6gpu_axIdEvPT_S1_S1_Piii_param_1,
	.param .u64 .ptr .align 1 _Z6gpu_axIdEvPT_S1_S1_Piii_param_2,
	.param .u64 .ptr .align 1 _Z6gpu_axIdEvPT_S1_S1_Piii_param_3,
	.param .u32 _Z6gpu_axIdEvPT_S1_S1_Piii_param_4,
	.param .u32 _Z6gpu_axIdEvPT_S1_S1_Piii_param_5
)
{
	.reg .pred 	%p<3>;
	.reg .b32 	%r<11>;
	.reg .b64 	%rd<17>;
	.reg .b64 	%fd<9>;

	ld.param.u64 	%rd5, [_Z6gpu_axIdEvPT_S1_S1_Piii_param_0];
	ld.param.u64 	%rd6, [_Z6gpu_axIdEvPT_S1_S1_Piii_param_1];
	ld.param.u64 	%rd4, [_Z6gpu_axIdEvPT_S1_S1_Piii_param_2];
	ld.param.u64 	%rd7, [_Z6gpu_axIdEvPT_S1_S1_Piii_param_3];
	ld.param.u32 	%r6, [_Z6gpu_axIdEvPT_S1_S1_Piii_param_5];
	cvta.to.global.u64 	%rd1, %rd6;
	cvta.to.global.u64 	%rd2, %rd7;
	cvta.to.global.u64 	%rd3, %rd5;
	mov.b32 	%r10, 0;
	mov.f64 	%fd8, 0d0000000000000000;
	mov.u32 	%r1, %tid.x;
$L__BB2_1:
	mad.lo.s32 	%r3, %r10, %r6, %r1;
	mul.wide.u32 	%rd8, %r3, 8;
	add.s64 	%rd9, %rd3, %rd8;
	ld.global.f64 	%fd2, [%rd9];
	setp.eq.f64 	%p1, %fd2, 0d0000000000000000;
	@%p1 bra 	$L__BB2_3;
	mul.wide.u32 	%rd10, %r3, 4;
	add.s64 	%rd11, %rd2, %rd10;
	ld.global.u32 	%r8, [%rd11];
	mul.wide.s32 	%rd12, %r8, 8;
	add.s64 	%rd13, %rd1, %rd12;
	ld.global.f64 	%fd6, [%rd13];
	fma.rn.f64 	%fd8, %fd2, %fd6, %fd8;
	add.s32 	%r10, %r10, 1;
$L__BB2_3:
	setp.neu.f64 	%p2, %fd2, 0d0000000000000000;
	@%p2 bra 	$L__BB2_1;
	cvta.to.global.u64 	%rd14, %rd4;
	mul.wide.u32 	%rd15, %r1, 8;
	add.s64 	%rd16, %rd14, %rd15;
	st.global.f64 	[%rd16], %fd8;
	ret;

}


// ===== COMPILED SASS (sm_100) =====

	.target	sm_100

	.elftype	@"ET_EXEC"


//--------------------- .note.nv.tkinfo           --------------------------
	.section	.note.nv.tkinfo,"",@"SHT_NOTE"
	.sectionflags	@"SHF_NOTE_NV_TKINFO"
	.tkinfo
        /*0018*/ 	.word	0x00000002
        /*0030*/ 	.string	""
        /*0030*/ 	.string	"ptxas"
        /*0030*/ 	.string	"Cuda compilation tools, release 13.0, V13.0.88"
        /*0030*/ 	.string	"Build cuda_13.0.r13.0/compiler.36424714_0"
        /*0030*/ 	.string	"-arch sm_100 -m 64 "



//--------------------- .note.nv.cuinfo           --------------------------
	.section	.note.nv.cuinfo,"",@"SHT_NOTE"
	.sectionflags	@"SHF_NOTE_NV_CUINFO"
        /*0018*/ 	.short	0x0002
        /*001a*/ 	.short	0x0064
        /*001c*/ 	.short	0x0082
	.zero		2


//--------------------- .nv.info                  --------------------------
	.section	.nv.info,"",@"SHT_CUDA_INFO"
	.align	4


	//----- nvinfo : EIATTR_REGCOUNT
	.align		4
        /*0000*/ 	.byte	0x04, 0x2f
        /*0002*/ 	.short	(.L_1 - .L_0)
	.align		4
.L_0:
        /*0004*/ 	.word	index@(_Z6gpu_axIiEvPT_S1_S1_Piii)
        /*0008*/ 	.word	0x00000012


	//----- nvinfo : EIATTR_FRAME_SIZE
	.align		4
.L_1:
        /*000c*/ 	.byte	0x04, 0x11
        /*000e*/ 	.short	(.L_3 - .L_2)
	.align		4
.L_2:
        /*0010*/ 	.word	index@(_Z6gpu_axIiEvPT_S1_S1_Piii)
        /*0014*/ 	.word	0x00000000


	//----- nvinfo : EIATTR_REGCOUNT
	.align		4
.L_3:
        /*0018*/ 	.byte	0x04, 0x2f
        /*001a*/ 	.short	(.L_5 - .L_4)
	.align		4
.L_4:
        /*001c*/ 	.word	index@(_Z6gpu_axIfEvPT_S1_S1_Piii)
        /*0020*/ 	.word	0x00000012


	//----- nvinfo : EIATTR_FRAME_SIZE
	.align		4
.L_5:
        /*0024*/ 	.byte	0x04, 0x11
        /*0026*/ 	.short	(.L_7 - .L_6)
	.align		4
.L_6:
        /*0028*/ 	.word	index@(_Z6gpu_axIfEvPT_S1_S1_Piii)
        /*002c*/ 	.word	0x00000000


	//----- nvinfo : EIATTR_REGCOUNT
	.align		4
.L_7:
        /*0030*/ 	.byte	0x04, 0x2f
        /*0032*/ 	.short	(.L_9 - .L_8)
	.align		4
.L_8:
        /*0034*/ 	.word	index@(_Z6gpu_axIdEvPT_S1_S1_Piii)
        /*0038*/ 	.word	0x00000014


	//----- nvinfo : EIATTR_FRAME_SIZE
	.align		4
.L_9:
        /*003c*/ 	.byte	0x04, 0x11
        /*003e*/ 	.short	(.L_11 - .L_10)
	.align		4
.L_10:
        /*0040*/ 	.word	index@(_Z6gpu_axIdEvPT_S1_S1_Piii)
        /*0044*/ 	.word	0x00000000


	//----- nvinfo : EIATTR_MIN_STACK_SIZE
	.align		4
.L_11:
        /*0048*/ 	.byte	0x04, 0x12
        /*004a*/ 	.short	(.L_13 - .L_12)
	.align		4
.L_12:
        /*004c*/ 	.word	index@(_Z6gpu_axIdEvPT_S1_S1_Piii)
        /*0050*/ 	.word	0x00000000


	//----- nvinfo : EIATTR_MIN_STACK_SIZE
	.align		4
.L_13:
        /*0054*/ 	.byte	0x04, 0x12
        /*0056*/ 	.short	(.L_15 - .L_14)
	.align		4
.L_14:
        /*0058*/ 	.word	index@(_Z6gpu_axIfEvPT_S1_S1_Piii)
        /*005c*/ 	.word	0x00000000


	//----- nvinfo : EIATTR_MIN_STACK_SIZE
	.align		4
.L_15:
        /*0060*/ 	.byte	0x04, 0x12
        /*0062*/ 	.short	(.L_17 - .L_16)
	.align		4
.L_16:
        /*0064*/ 	.word	index@(_Z6gpu_axIiEvPT_S1_S1_Piii)
        /*0068*/ 	.word	0x00000000
.L_17:


//--------------------- .nv.compat                --------------------------
	.section	.nv.compat,"",@"SHT_CUDA_COMPAT_INFO"
	.align	4
        /*0000*/ 	.byte	0x02, 0x09, 0x00, 0x00, 0x02, 0x02, 0x01, 0x00, 0x02, 0x05, 0x05, 0x00, 0x03, 0x07, 0x01, 0x01
        /*0010*/ 	.byte	0x02, 0x03, 0x00, 0x00, 0x02, 0x06, 0x01, 0x00, 0x04, 0x0b, 0x08, 0x00, 0x01, 0x00, 0x00, 0x00
        /*0020*/ 	.byte	0x00, 0x00, 0x00, 0x00


//--------------------- .nv.info._Z6gpu_axIdEvPT_S1_S1_Piii --------------------------
	.section	.nv.info._Z6gpu_axIdEvPT_S1_S1_Piii,"",@"SHT_CUDA_INFO"
	.sectionflags	@""
	.align	4


	//----- nvinfo : EIATTR_CUDA_API_VERSION
	.align		4
        /*0000*/ 	.byte	0x04, 0x37
        /*0002*/ 	.short	(.L_19 - .L_18)
.L_18:
        /*0004*/ 	.word	0x00000082


	//----- nvinfo : EIATTR_KPARAM_INFO
	.align		4
.L_19:
        /*0008*/ 	.byte	0x04, 0x17
        /*000a*/ 	.short	(.L_21 - .L_20)
.L_20:
        /*000c*/ 	.word	0x00000000
        /*0010*/ 	.short	0x0005
        /*0012*/ 	.short	0x0024
        /*0014*/ 	.byte	0x00, 0xf0, 0x11, 0x00


	//----- nvinfo : EIATTR_KPARAM_INFO
	.align		4
.L_21:
        /*0018*/ 	.byte	0x04, 0x17
        /*001a*/ 	.short	(.L_23 - .L_22)
.L_22:
        /*001c*/ 	.word	0x00000000
        /*0020*/ 	.short	0x0004
        /*0022*/ 	.short	0x0020
        /*0024*/ 	.byte	0x00, 0xf0, 0x11, 0x00


	//----- nvinfo : EIATTR_KPARAM_INFO
	.align		4
.L_23:
        /*0028*/ 	.byte	0x04, 0x17
        /*002a*/ 	.short	(.L_25 - .L_24)
.L_24:
        /*002c*/ 	.word	0x00000000
        /*0030*/ 	.short	0x0003
        /*0032*/ 	.short	0x0018
        /*0034*/ 	.byte	0x00, 0xf5, 0x21, 0x00


	//----- nvinfo : EIATTR_KPARAM_INFO
	.align		4
.L_25:
        /*0038*/ 	.byte	0x04, 0x17
        /*003a*/ 	.short	(.L_27 - .L_26)
.L_26:
        /*003c*/ 	.word	0x00000000
        /*0040*/ 	.short	0x0002
        /*0042*/ 	.short	0x0010
        /*0044*/ 	.byte	0x00, 0xf5, 0x21, 0x00


	//----- nvinfo : EIATTR_KPARAM_INFO
	.align		4
.L_27:
        /*0048*/ 	.byte	0x04, 0x17
        /*004a*/ 	.short	(.L_29 - .L_28)
.L_28:
        /*004c*/ 	.word	0x00000000
        /*0050*/ 	.short	0x0001
        /*0052*/ 	.short	0x0008
        /*0054*/ 	.byte	0x00, 0xf5, 0x21, 0x00


	//----- nvinfo : EIATTR_KPARAM_INFO
	.align		4
.L_29:
        /*0058*/ 	.byte	0x04, 0x17
        /*005a*/ 	.short	(.L_31 - .L_30)
.L_30:
        /*005c*/ 	.word	0x00000000
        /*0060*/ 	.short	0x0000
        /*0062*/ 	.short	0x0000
        /*0064*/ 	.byte	0x00, 0xf5, 0x21, 0x00


	//----- nvinfo : EIATTR_SPARSE_MMA_MASK
	.align		4
.L_31:
        /*0068*/ 	.byte	0x03, 0x50
        /*006a*/ 	.short	0x0000


	//----- nvinfo : EIATTR_MAXREG_COUNT
	.align		4
        /*006c*/ 	.byte	0x03, 0x1b
        /*006e*/ 	.short	0x00ff


	//----- nvinfo : EIATTR_MERCURY_ISA_VERSION
	.align		4
        /*0070*/ 	.byte	0x03, 0x5f
        /*0072*/ 	.short	0x0101


	//----- nvinfo : EIATTR_VRC_CTA_INIT_COUNT
	.align		4
        /*0074*/ 	.byte	0x02, 0x4a
	.zero		1
	.zero		1


	//----- nvinfo : EIATTR_EXIT_INSTR_OFFSETS
	.align		4
        /*0078*/ 	.byte	0x04, 0x1c
        /*007a*/ 	.short	(.L_33 - .L_32)


	//   ....[0]....
.L_32:
        /*007c*/ 	.word	0x000001c0


	//----- nvinfo : EIATTR_CRS_STACK_SIZE
	.align		4
.L_33:
        /*0080*/ 	.byte	0x04, 0x1e
        /*0082*/ 	.short	(.L_35 - .L_34)
.L_34:
        /*0084*/ 	.word	0x00000000


	//----- nvinfo : EIATTR_CBANK_PARAM_SIZE
	.align		4
.L_35:
        /*0088*/ 	.byte	0x03, 0x19
        /*008a*/ 	.short	0x0028


	//----- nvinfo : EIATTR_PARAM_CBANK
	.align		4
        /*008c*/ 	.byte	0x04, 0x0a
        /*008e*/ 	.short	(.L_37 - .L_36)
	.align		4
.L_36:
        /*0090*/ 	.word	index@(.nv.constant0._Z6gpu_axIdEvPT_S1_S1_Piii)
        /*0094*/ 	.short	0x0380
        /*0096*/ 	.short	0x0028


	//----- nvinfo : EIATTR_SW_WAR
	.align		4
.L_37:
        /*0098*/ 	.byte	0x04, 0x36
        /*009a*/ 	.short	(.L_39 - .L_38)
.L_38:
        /*009c*/ 	.word	0x00000008
.L_39:


//--------------------- .nv.info._Z6gpu_axIfEvPT_S1_S1_Piii --------------------------
	.section	.nv.info._Z6gpu_axIfEvPT_S1_S1_Piii,"",@"SHT_CUDA_INFO"
	.sectionflags	@""
	.align	4


	//----- nvinfo : EIATTR_CUDA_API_VERSION
	.align		4
        /*0000*/ 	.byte	0x04, 0x37
        /*0002*/ 	.short	(.L_41 - .L_40)
.L_40:
        /*0004*/ 	.word	0x00000082


	//----- nvinfo : EIATTR_KPARAM_INFO
	.align		4
.L_41:
        /*0008*/ 	.byte	0x04, 0x17
        /*000a*/ 	.short	(.L_43 - .L_42)
.L_42:
        /*000c*/ 	.word	0x00000000
        /*0010*/ 	.short	0x0005
        /*0012*/ 	.short	0x0024
        /*0014*/ 	.byte	0x00, 0xf0, 0x11, 0x00


	//----- nvinfo : EIATTR_KPARAM_INFO
	.align		4
.L_43:
        /*0018*/ 	.byte	0x04, 0x17
        /*001a*/ 	.short	(.L_45 - .L_44)
.L_44:
        /*001c*/ 	.word	0x00000000
        /*0020*/ 	.short	0x0004
        /*0022*/ 	.short	0x0020
        /*0024*/ 	.byte	0x00, 0xf0, 0x11, 0x00


	//----- nvinfo : EIATTR_KPARAM_INFO
	.align		4
.L_45:
        /*0028*/ 	.byte	0x04, 0x17
        /*002a*/ 	.short	(.L_47 - .L_46)
.L_46:
        /*002c*/ 	.word	0x00000000
        /*0030*/ 	.short	0x0003
        /*0032*/ 	.short	0x0018
        /*0034*/ 	.byte	0x00, 0xf5, 0x21, 0x00


	//----- nvinfo : EIATTR_KPARAM_INFO
	.align		4
.L_47:
        /*0038*/ 	.byte	0x04, 0x17
        /*003a*/ 	.short	(.L_49 - .L_48)
.L_48:
        /*003c*/ 	.word	0x00000000
        /*0040*/ 	.short	0x0002
        /*0042*/ 	.short	0x0010
        /*0044*/ 	.byte	0x00, 0xf5, 0x21, 0x00


	//----- nvinfo : EIATTR_KPARAM_INFO
	.align		4
.L_49:
        /*0048*/ 	.byte	0x04, 0x17
        /*004a*/ 	.short	(.L_51 - .L_50)
.L_50:
        /*004c*/ 	.word	0x00000000
        /*0050*/ 	.short	0x0001
        /*0052*/ 	.short	0x0008
        /*0054*/ 	.byte	0x00, 0xf5, 0x21, 0x00


	//----- nvinfo : EIATTR_KPARAM_INFO
	.align		4
.L_51:
        /*0058*/ 	.byte	0x04, 0x17
        /*005a*/ 	.short	(.L_53 - .L_52)
.L_52:
        /*005c*/ 	.word	0x00000000
        /*0060*/ 	.short	0x0000
        /*0062*/ 	.short	0x0000
        /*0064*/ 	.byte	0x00, 0xf5, 0x21, 0x00


	//----- nvinfo : EIATTR_SPARSE_MMA_MASK
	.align		4
.L_53:
        /*0068*/ 	.byte	0x03, 0x50
        /*006a*/ 	.short	0x0000


	//----- nvinfo : EIATTR_MAXREG_COUNT
	.align		4
        /*006c*/ 	.byte	0x03, 0x1b
        /*006e*/ 	.short	0x00ff


	//----- nvinfo : EIATTR_MERCURY_ISA_VERSION
	.align		4
        /*0070*/ 	.byte	0x03, 0x5f
        /*0072*/ 	.short	0x0101


	//----- nvinfo : EIATTR_VRC_CTA_INIT_COUNT
	.align		4
        /*0074*/ 	.byte	0x02, 0x4a
	.zero		1
	.zero		1


	//----- nvinfo : EIATTR_EXIT_INSTR_OFFSETS
	.align		4
        /*0078*/ 	.byte	0x04, 0x1c
        /*007a*/ 	.short	(.L_55 - .L_54)


	//   ....[0]....
.L_54:
        /*007c*/ 	.word	0x000001c0


	//----- nvinfo : EIATTR_CRS_STACK_SIZE
	.align		4
.L_55:
        /*0080*/ 	.byte	0x04, 0x1e
        /*0082*/ 	.short	(.L_57 - .L_56)
.L_56:
        /*0084*/ 	.word	0x00000000


	//----- nvinfo : EIATTR_CBANK_PARAM_SIZE
	.align		4
.L_57:
        /*0088*/ 	.byte	0x03, 0x19
        /*008a*/ 	.short	0x0028


	//----- nvinfo : EIATTR_PARAM_CBANK
	.align		4
        /*008c*/ 	.byte	0x04, 0x0a
        /*008e*/ 	.short	(.L_59 - .L_58)
	.align		4
.L_58:
        /*0090*/ 	.word	index@(.nv.constant0._Z6gpu_axIfEvPT_S1_S1_Piii)
        /*0094*/ 	.short	0x0380
        /*0096*/ 	.short	0x0028


	//----- nvinfo : EIATTR_SW_WAR
	.align		4
.L_59:
        /*0098*/ 	.byte	0x04, 0x36
        /*009a*/ 	.short	(.L_61 - .L_60)
.L_60:
        /*009c*/ 	.word	0x00000008
.L_61:


//--------------------- .nv.info._Z6gpu_axIiEvPT_S1_S1_Piii --------------------------
	.section	.nv.info._Z6gpu_axIiEvPT_S1_S1_Piii,"",@"SHT_CUDA_INFO"
	.sectionflags	@""
	.align	4


	//----- nvinfo : EIATTR_CUDA_API_VERSION
	.align		4
        /*0000*/ 	.byte	0x04, 0x37
        /*0002*/ 	.short	(.L_63 - .L_62)
.L_62:
        /*0004*/ 	.word	0x00000082


	//----- nvinfo : EIATTR_KPARAM_INFO
	.align		4
.L_63:
        /*0008*/ 	.byte	0x04, 0x17
        /*000a*/ 	.short	(.L_65 - .L_64)
.L_64:
        /*000c*/ 	.word	0x00000000
        /*0010*/ 	.short	0x0005
        /*0012*/ 	.short	0x0024
        /*0014*/ 	.byte	0x00, 0xf0, 0x11, 0x00


	//----- nvinfo : EIATTR_KPARAM_INFO
	.align		4
.L_65:
        /*0018*/ 	.byte	0x04, 0x17
        /*001a*/ 	.short	(.L_67 - .L_66)
.L_66:
        /*001c*/ 	.word	0x00000000
        /*0020*/ 	.short	0x0004
        /*0022*/ 	.short	0x0020
        /*0024*/ 	.byte	0x00, 0xf0, 0x11, 0x00


	//----- nvinfo : EIATTR_KPARAM_INFO
	.align		4
.L_67:
        /*0028*/ 	.byte	0x04, 0x17
        /*002a*/ 	.short	(.L_69 - .L_68)
.L_68:
        /*002c*/ 	.word	0x00000000
        /*0030*/ 	.short	0x0003
        /*0032*/ 	.short	0x0018
        /*0034*/ 	.byte	0x00, 0xf5, 0x21, 0x00


	//----- nvinfo : EIATTR_KPARAM_INFO
	.align		4
.L_69:
        /*0038*/ 	.byte	0x04, 0x17
        /*003a*/ 	.short	(.L_71 - .L_70)
.L_70:
        /*003c*/ 	.word	0x00000000
        /*0040*/ 	.short	0x0002
        /*0042*/ 	.short	0x0010
        /*0044*/ 	.byte	0x00, 0xf5, 0x21, 0x00


	//----- nvinfo : EIATTR_KPARAM_INFO
	.align		4
.L_71:
        /*0048*/ 	.byte	0x04, 0x17
        /*004a*/ 	.short	(.L_73 - .L_72)
.L_72:
        /*004c*/ 	.word	0x00000000
        /*0050*/ 	.short	0x0001
        /*0052*/ 	.short	0x0008
        /*0054*/ 	.byte	0x00, 0xf5, 0x21, 0x00


	//----- nvinfo : EIATTR_KPARAM_INFO
	.align		4
.L_73:
        /*0058*/ 	.byte	0x04, 0x17
        /*005a*/ 	.short	(.L_75 - .L_74)
.L_74:
        /*005c*/ 	.word	0x00000000
        /*0060*/ 	.short	0x0000
        /*0062*/ 	.short	0x0000
        /*0064*/ 	.byte	0x00, 0xf5, 0x21, 0x00


	//----- nvinfo : EIATTR_SPARSE_MMA_MASK
	.align		4
.L_75:
        /*0068*/ 	.byte	0x03, 0x50
        /*006a*/ 	.short	0x0000


	//----- nvinfo : EIATTR_MAXREG_COUNT
	.align		4
        /*006c*/ 	.byte	0x03, 0x1b
        /*006e*/ 	.short	0x00ff


	//----- nvinfo : EIATTR_MERCURY_ISA_VERSION
	.align		4
        /*0070*/ 	.byte	0x03, 0x5f
        /*0072*/ 	.short	0x0101


	//----- nvinfo : EIATTR_VRC_CTA_INIT_COUNT
	.align		4
        /*0074*/ 	.byte	0x02, 0x4a
	.zero		1
	.zero		1


	//----- nvinfo : EIATTR_EXIT_INSTR_OFFSETS
	.align		4
        /*0078*/ 	.byte	0x04, 0x1c
        /*007a*/ 	.short	(.L_77 - .L_76)


	//   ....[0]....
.L_76:
        /*007c*/ 	.word	0x000001d0


	//----- nvinfo : EIATTR_CRS_STACK_SIZE
	.align		4
.L_77:
        /*0080*/ 	.byte	0x04, 0x1e
        /*0082*/ 	.short	(.L_79 - .L_78)
.L_78:
        /*0084*/ 	.word	0x00000000


	//----- nvinfo : EIATTR_CBANK_PARAM_SIZE
	.align		4
.L_79:
        /*0088*/ 	.byte	0x03, 0x19
        /*008a*/ 	.short	0x0028


	//----- nvinfo : EIATTR_PARAM_CBANK
	.align		4
        /*008c*/ 	.byte	0x04, 0x0a
        /*008e*/ 	.short	(.L_81 - .L_80)
	.align		4
.L_80:
        /*0090*/ 	.word	index@(.nv.constant0._Z6gpu_axIiEvPT_S1_S1_Piii)
        /*0094*/ 	.short	0x0380
        /*0096*/ 	.short	0x0028


	//----- nvinfo : EIATTR_SW_WAR
	.align		4
.L_81:
        /*0098*/ 	.byte	0x04, 0x36
        /*009a*/ 	.short	(.L_83 - .L_82)
.L_82:
        /*009c*/ 	.word	0x00000008
.L_83:


//--------------------- .nv.callgraph             --------------------------
	.section	.nv.callgraph,"",@"SHT_CUDA_CALLGRAPH"
	.align	4
	.sectionentsize	8
	.align		4
        /*0000*/ 	.word	0x00000000
	.align		4
        /*0004*/ 	.word	0xffffffff
	.align		4
        /*0008*/ 	.word	0x00000000
	.align		4
        /*000c*/ 	.word	0xfffffffe
	.align		4
        /*0010*/ 	.word	0x00000000
	.align		4
        /*0014*/ 	.word	0xfffffffd
	.align		4
        /*0018*/ 	.word	0x00000000
	.align		4
        /*001c*/ 	.word	0xfffffffc


//--------------------- .text._Z6gpu_axIdEvPT_S1_S1_Piii --------------------------
	.section	.text._Z6gpu_axIdEvPT_S1_S1_Piii,"ax",@progbits
	.align	128
        .global         _Z6gpu_axIdEvPT_S1_S1_Piii
        .type           _Z6gpu_axIdEvPT_S1_S1_Piii,@function
        .size           _Z6gpu_axIdEvPT_S1_S1_Piii,(.L_x_15 - _Z6gpu_axIdEvPT_S1_S1_Piii)
        .other          _Z6gpu_axIdEvPT_S1_S1_Piii,@"STO_CUDA_ENTRY STV_DEFAULT"
_Z6gpu_axIdEvPT_S1_S1_Piii:
.text._Z6gpu_axIdEvPT_S1_S1_Piii:
[----:B------:R-:W-:Y:S01]  /*0000*/  LDC R1, c[0x0][0x37c] ;  /* 0x0000df00ff017b82 */ /* 0x000fe20000000800 */
[----:B------:R-:W0:Y:S07]  /*0010*/  S2R R17, SR_TID.X ;  /* 0x0000000000117919 */ /* 0x000e2e0000002100 */
[----:B------:R-:W1:Y:S01]  /*0020*/  LDC.64 R8, c[0x0][0x380] ;  /* 0x0000e000ff087b82 */ /* 0x000e620000000a00 */
[----:B------:R-:W-:Y:S01]  /*0030*/  HFMA2 R0, -RZ, RZ, 0, 0 ;  /* 0x00000000ff007431 */ /* 0x000fe200000001ff */
[----:B------:R-:W-:Y:S01]  /*0040*/  BSSY.RECONVERGENT B0, `(.L_x_0) ;  /* 0x0000014000007945 */ /* 0x000fe20003800200 */
[----:B------:R-:W-:Y:S01]  /*0050*/  CS2R R2, SRZ ;  /* 0x0000000000027805 */ /* 0x000fe2000001ff00 */
[----:B------:R-:W2:Y:S04]  /*0060*/  LDCU.64 UR4, c[0x0][0x358] ;  /* 0x00006b00ff0477ac */ /* 0x000ea80008000a00 */
[----:B------:R-:W3:Y:S01]  /*0070*/  LDC.64 R10, c[0x0][0x398] ;  /* 0x0000e600ff0a7b82 */ /* 0x000ee20000000a00 */
[----:B------:R-:W4:Y:S07]  /*0080*/  LDCU UR6, c[0x0][0x3a4] ;  /* 0x00007480ff0677ac */ /* 0x000f2e0008000800 */
[----:B------:R-:W0:Y:S02]  /*0090*/  LDC.64 R12, c[0x0][0x388] ;  /* 0x0000e200ff0c7b82 */ /* 0x000e240000000a00 */
.L_x_3:
[----:B0---4-:R-:W-:-:S04]  /*00a0*/  IMAD R7, R0, UR6, R17 ;  /* 0x0000000600077c24 */ /* 0x011fc8000f8e0211 */
[----:B-1----:R-:W-:-:S05]  /*00b0*/  IMAD.WIDE.U32 R4, R7, 0x8, R8 ;  /* 0x0000000807047825 */ /* 0x002fca00078e0008 */
[----:B--2---:R-:W2:Y:S01]  /*00c0*/  LDG.E.64 R14, desc[UR4][R4.64] ;  /* 0x00000004040e7981 */ /* 0x004ea2000c1e1b00 */
[----:B------:R-:W-:Y:S01]  /*00d0*/  BSSY.RECONVERGENT B1, `(.L_x_1) ;  /* 0x0000009000017945 */ /* 0x000fe20003800200 */
[----:B--2---:R-:W-:-:S14]  /*00e0*/  DSETP.NEU.AND P0, PT, R14, RZ, PT ;  /* 0x000000ff0e00722a */ /* 0x004fdc0003f0d000 */
[----:B------:R-:W-:Y:S05]  /*00f0*/  @!P0 BRA `(.L_x_2) ;  /* 0x0000000000188947 */ /* 0x000fea0003800000 */
[----:B---3--:R-:W-:-:S06]  /*0100*/  IMAD.WIDE.U32 R4, R7, 0x4, R10 ;  /* 0x0000000407047825 */ /* 0x008fcc00078e000a */
[----:B------:R-:W2:Y:S02]  /*0110*/  LDG.E R5, desc[UR4][R4.64] ;  /* 0x0000000404057981 */ /* 0x000ea4000c1e1900 */
[----:B--2---:R-:W-:-:S06]  /*0120*/  IMAD.WIDE R6, R5, 0x8, R12 ;  /* 0x0000000805067825 */ /* 0x004fcc00078e020c */
[----:B------:R-:W2:Y:S01]  /*0130*/  LDG.E.64 R6, desc[UR4][R6.64] ;  /* 0x0000000406067981 */ /* 0x000ea2000c1e1b00 */
[----:B------:R-:W-:Y:S01]  /*0140*/  IADD3 R0, PT, PT, R0, 0x1, RZ ;  /* 0x0000000100007810 */ /* 0x000fe20007ffe0ff */
[----:B--2---:R-:W-:-:S11]  /*0150*/  DFMA R2, R14, R6, R2 ;  /* 0x000000060e02722b */ /* 0x004fd60000000002 */
.L_x_2:
[----:B------:R-:W-:Y:S05]  /*0160*/  BSYNC.RECONVERGENT B1 ;  /* 0x0000000000017941 */ /* 0x000fea0003800200 */
.L_x_1:
[----:B------:R-:W-:Y:S05]  /*0170*/  @P0 BRA `(.L_x_3) ;  /* 0xfffffffc00c80947 */ /* 0x000fea000383ffff */
[----:B------:R-:W-:Y:S05]  /*0180*/  BSYNC.RECONVERGENT B0 ;  /* 0x0000000000007941 */ /* 0x000fea0003800200 */
.L_x_0:
[----:B------:R-:W0:Y:S02]  /*0190*/  LDC.64 R4, c[0x0][0x390] ;  /* 0x0000e400ff047b82 */ /* 0x000e240000000a00 */
[----:B0-----:R-:W-:-:S05]  /*01a0*/  IMAD.WIDE.U32 R4, R17, 0x8, R4 ;  /* 0x0000000811047825 */ /* 0x001fca00078e0004 */
[----:B------:R-:W-:Y:S01]  /*01b0*/  STG.E.64 desc[UR4][R4.64], R2 ;  /* 0x0000000204007986 */ /* 0x000fe2000c101b04 */
[----:B------:R-:W-:Y:S05]  /*01c0*/  EXIT ;  /* 0x000000000000794d */ /* 0x000fea0003800000 */
.L_x_4:
[----:B------:R-:W-:-:S00]  /*01d0*/  BRA `(.L_x_4) ;  /* 0xfffffffc00fc7947 */ /* 0x000fc0000383ffff */
[----:B------:R-:W-:-:S00]  /*01e0*/  NOP ;  /* 0x0000000000007918 */ /* 0x000fc00000000000 */
        /* <DEDUP_REMOVED lines=9> */
.L_x_15:


//--------------------- .text._Z6gpu_axIfEvPT_S1_S1_Piii --------------------------
	.section	.text._Z6gpu_axIfEvPT_S1_S1_Piii,"ax",@progbits
	.align	128
        .global         _Z6gpu_axIfEvPT_S1_S1_Piii
        .type           _Z6gpu_axIfEvPT_S1_S1_Piii,@function
        .size           _Z6gpu_axIfEvPT_S1_S1_Piii,(.L_x_16 - _Z6gpu_axIfEvPT_S1_S1_Piii)
        .other          _Z6gpu_axIfEvPT_S1_S1_Piii,@"STO_CUDA_ENTRY STV_DEFAULT"
_Z6gpu_axIfEvPT_S1_S1_Piii:
.text._Z6gpu_axIfEvPT_S1_S1_Piii:
[----:B------:R-:W-:Y:S01]  /*0000*/  LDC R1, c[0x0][0x37c] ;  /* 0x0000df00ff017b82 */ /* 0x000fe20000000800 */
[----:B------:R-:W0:Y:S07]  /*0010*/  S2R R15, SR_TID.X ;  /* 0x00000000000f7919 */ /* 0x000e2e0000002100 */
[----:B------:R-:W1:Y:S01]  /*0020*/  LDC.64 R6, c[0x0][0x380] ;  /* 0x0000e000ff067b82 */ /* 0x000e620000000a00 */
[----:B------:R-:W-:Y:S01]  /*0030*/  HFMA2 R0, -RZ, RZ, 0, 0 ;  /* 0x00000000ff007431 */ /* 0x000fe200000001ff */
[----:B------:R-:W-:Y:S01]  /*0040*/  BSSY.RECONVERGENT B0, `(.L_x_5) ;  /* 0x0000014000007945 */ /* 0x000fe20003800200 */
[----:B------:R-:W-:Y:S01]  /*0050*/  MOV R13, RZ ;  /* 0x000000ff000d7202 */ /* 0x000fe20000000f00 */
[----:B------:R-:W2:Y:S04]  /*0060*/  LDCU.64 UR4, c[0x0][0x358] ;  /* 0x00006b00ff0477ac */ /* 0x000ea80008000a00 */
[----:B------:R-:W3:Y:S01]  /*0070*/  LDC.64 R8, c[0x0][0x398] ;  /* 0x0000e600ff087b82 */ /* 0x000ee20000000a00 */
[----:B------:R-:W4:Y:S07]  /*0080*/  LDCU UR6, c[0x0][0x3a4] ;  /* 0x00007480ff0677ac */ /* 0x000f2e0008000800 */
[----:B------:R-:W0:Y:S02]  /*0090*/  LDC.64 R10, c[0x0][0x388] ;  /* 0x0000e200ff0a7b82 */ /* 0x000e240000000a00 */
.L_x_8:
[----:B0---4-:R-:W-:-:S04]  /*00a0*/  IMAD R5, R0, UR6, R15 ;  /* 0x0000000600057c24 */ /* 0x011fc8000f8e020f */
[----:B-1----:R-:W-:-:S05]  /*00b0*/  IMAD.WIDE.U32 R2, R5, 0x4, R6 ;  /* 0x0000000405027825 */ /* 0x002fca00078e0006 */
[----:B--2---:R-:W2:Y:S01]  /*00c0*/  LDG.E R12, desc[UR4][R2.64] ;  /* 0x00000004020c7981 */ /* 0x004ea2000c1e1900 */
[----:B------:R-:W-:Y:S01]  /*00d0*/  BSSY.RECONVERGENT B1, `(.L_x_6) ;  /* 0x0000009000017945 */ /* 0x000fe20003800200 */
[----:B--2---:R-:W-:-:S13]  /*00e0*/  FSETP.NEU.AND P0, PT, R12, RZ, PT ;  /* 0x000000ff0c00720b */ /* 0x004fda0003f0d000 */
[----:B------:R-:W-:Y:S05]  /*00f0*/  @!P0 BRA `(.L_x_7) ;  /* 0x0000000000188947 */ /* 0x000fea0003800000 */
[----:B---3--:R-:W-:-:S06]  /*0100*/  IMAD.WIDE.U32 R2, R5, 0x4, R8 ;  /* 0x0000000405027825 */ /* 0x008fcc00078e0008 */
[----:B------:R-:W2:Y:S02]  /*0110*/  LDG.E R3, desc[UR4][R2.64] ;  /* 0x0000000402037981 */ /* 0x000ea4000c1e1900 */
[----:B--2---:R-:W-:-:S06]  /*0120*/  IMAD.WIDE R4, R3, 0x4, R10 ;  /* 0x0000000403047825 */ /* 0x004fcc00078e020a */
[----:B------:R-:W2:Y:S01]  /*0130*/  LDG.E R4, desc[UR4][R4.64] ;  /* 0x0000000404047981 */ /* 0x000ea2000c1e1900 */
[----:B------:R-:W-:Y:S01]  /*0140*/  IADD3 R0, PT, PT, R0, 0x1, RZ ;  /* 0x0000000100007810 */ /* 0x000fe20007ffe0ff */
[----:B--2---:R-:W-:-:S07]  /*0150*/  FFMA R13, R12, R4, R13 ;  /* 0x000000040c0d7223 */ /* 0x004fce000000000d */
.L_x_7:
[----:B------:R-:W-:Y:S05]  /*0160*/  BSYNC.RECONVERGENT B1 ;  /* 0x0000000000017941 */ /* 0x000fea0003800200 */
.L_x_6:
[----:B------:R-:W-:Y:S05]  /*0170*/  @P0 BRA `(.L_x_8) ;  /* 0xfffffffc00c80947 */ /* 0x000fea000383ffff */
[----:B------:R-:W-:Y:S05]  /*0180*/  BSYNC.RECONVERGENT B0 ;  /* 0x0000000000007941 */ /* 0x000fea0003800200 */
.L_x_5:
[----:B------:R-:W0:Y:S02]  /*0190*/  LDC.64 R2, c[0x0][0x390] ;  /* 0x0000e400ff027b82 */ /* 0x000e240000000a00 */
[----:B0-----:R-:W-:-:S05]  /*01a0*/  IMAD.WIDE.U32 R2, R15, 0x4, R2 ;  /* 0x000000040f027825 */ /* 0x001fca00078e0002 */
[----:B------:R-:W-:Y:S01]  /*01b0*/  STG.E desc[UR4][R2.64], R13 ;  /* 0x0000000d02007986 */ /* 0x000fe2000c101904 */
[----:B------:R-:W-:Y:S05]  /*01c0*/  EXIT ;  /* 0x000000000000794d */ /* 0x000fea0003800000 */
.L_x_9:
        /* <DEDUP_REMOVED lines=11> */
.L_x_16:


//--------------------- .text._Z6gpu_axIiEvPT_S1_S1_Piii --------------------------
	.section	.text._Z6gpu_axIiEvPT_S1_S1_Piii,"ax",@progbits
	.align	128
        .global         _Z6gpu_axIiEvPT_S1_S1_Piii
        .type           _Z6gpu_axIiEvPT_S1_S1_Piii,@function
        .size           _Z6gpu_axIiEvPT_S1_S1_Piii,(.L_x_17 - _Z6gpu_axIiEvPT_S1_S1_Piii)
        .other          _Z6gpu_axIiEvPT_S1_S1_Piii,@"STO_CUDA_ENTRY STV_DEFAULT"
_Z6gpu_axIiEvPT_S1_S1_Piii:
.text._Z6gpu_axIiEvPT_S1_S1_Piii:
        /* <DEDUP_REMOVED lines=10> */
.L_x_13:
[----:B0---4-:R-:W-:-:S04]  /*00a0*/  IMAD R5, R0, UR6, R15 ;  /* 0x0000000600057c24 */ /* 0x011fc8000f8e020f */
[----:B-1----:R-:W-:-:S05]  /*00b0*/  IMAD.WIDE.U32 R2, R5, 0x4, R6 ;  /* 0x0000000405027825 */ /* 0x002fca00078e0006 */
[----:B--2---:R-:W2:Y:S01]  /*00c0*/  LDG.E R12, desc[UR4][R2.64] ;  /* 0x00000004020c7981 */ /* 0x004ea2000c1e1900 */
[----:B------:R-:W-:Y:S01]  /*00d0*/  BSSY.RECONVERGENT B1, `(.L_x_11) ;  /* 0x000000a000017945 */ /* 0x000fe20003800200 */
[C---:B--2---:R-:W-:Y:S02]  /*00e0*/  ISETP.NE.AND P0, PT, R12.reuse, RZ, PT ;  /* 0x000000ff0c00720c */ /* 0x044fe40003f05270 */
[----:B------:R-:W-:-:S11]  /*00f0*/  ISETP.NE.AND P1, PT, R12, RZ, PT ;  /* 0x000000ff0c00720c */ /* 0x000fd60003f25270 */
[----:B------:R-:W-:Y:S05]  /*0100*/  @!P0 BRA `(.L_x_12) ;  /* 0x0000000000188947 */ /* 0x000fea0003800000 */
[----:B---3--:R-:W-:-:S06]  /*0110*/  IMAD.WIDE.U32 R2, R5, 0x4, R8 ;  /* 0x0000000405027825 */ /* 0x008fcc00078e0008 */
[----:B------:R-:W2:Y:S02]  /*0120*/  LDG.E R3, desc[UR4][R2.64] ;  /* 0x0000000402037981 */ /* 0x000ea4000c1e1900 */
[----:B--2---:R-:W-:-:S06]  /*0130*/  IMAD.WIDE R4, R3, 0x4, R10 ;  /* 0x0000000403047825 */ /* 0x004fcc00078e020a */
[----:B------:R-:W2:Y:S01]  /*0140*/  LDG.E R4, desc[UR4][R4.64] ;  /* 0x0000000404047981 */ /* 0x000ea2000c1e1900 */
[----:B------:R-:W-:Y:S01]  /*0150*/  IADD3 R0, PT, PT, R0, 0x1, RZ ;  /* 0x0000000100007810 */ /* 0x000fe20007ffe0ff */
[----:B--2---:R-:W-:-:S07]  /*0160*/  IMAD R13, R12, R4, R13 ;  /* 0x000000040c0d7224 */ /* 0x004fce00078e020d */
.L_x_12:
[----:B------:R-:W-:Y:S05]  /*0170*/  BSYNC.RECONVERGENT B1 ;  /* 0x0000000000017941 */ /* 0x000fea0003800200 */
.L_x_11:
[----:B------:R-:W-:Y:S05]  /*0180*/  @P1 BRA `(.L_x_13) ;  /* 0xfffffffc00c41947 */ /* 0x000fea000383ffff */
[----:B------:R-:W-:Y:S05]  /*0190*/  BSYNC.RECONVERGENT B0 ;  /* 0x0000000000007941 */ /* 0x000fea0003800200 */
.L_x_10:
[----:B------:R-:W0:Y:S02]  /*01a0*/  LDC.64 R2, c[0x0][0x390] ;  /* 0x0000e400ff027b82 */ /* 0x000e240000000a00 */
[----:B0-----:R-:W-:-:S05]  /*01b0*/  IMAD.WIDE.U32 R2, R15, 0x4, R2 ;  /* 0x000000040f027825 */ /* 0x001fca00078e0002 */
[----:B------:R-:W-:Y:S01]  /*01c0*/  STG.E desc[UR4][R2.64], R13 ;  /* 0x0000000d02007986 */ /* 0x000fe2000c101904 */
[----:B------:R-:W-:Y:S05]  /*01d0*/  EXIT ;  /* 0x000000000000794d */ /* 0x000fea0003800000 */
.L_x_14:
        /* <DEDUP_REMOVED lines=10> */
.L_x_17:


//--------------------- .nv.shared.reserved.0     --------------------------
	.section	.nv.shared.reserved.0,"aw",@nobits
	.weak		__nv_reservedSMEM_offset_0_alias
	.size		__nv_reservedSMEM_offset_0_alias, 0, 64
	.other		__nv_reservedSMEM_offset_0_alias,@"STO_CUDA_RESERVED_SHARED STV_DEFAULT"
__nv_reservedSMEM_offset_0_alias:
	.zero		0
	.zero		64


//--------------------- .nv.constant0._Z6gpu_axIdEvPT_S1_S1_Piii --------------------------
	.section	.nv.constant0._Z6gpu_axIdEvPT_S1_S1_Piii,"a",@progbits
	.sectionflags	@""
	.align	4
.nv.constant0._Z6gpu_axIdEvPT_S1_S1_Piii:
	.zero		936


//--------------------- .nv.constant0._Z6gpu_axIfEvPT_S1_S1_Piii --------------------------
	.section	.nv.constant0._Z6gpu_axIfEvPT_S1_S1_Piii,"a",@progbits
	.sectionflags	@""
	.align	4
.nv.constant0._Z6gpu_axIfEvPT_S1_S1_Piii:
	.zero		936


//--------------------- .nv.constant0._Z6gpu_axIiEvPT_S1_S1_Piii --------------------------
	.section	.nv.constant0._Z6gpu_axIiEvPT_S1_S1_Piii,"a",@progbits
	.sectionflags	@""
	.align	4
.nv.constant0._Z6gpu_axIiEvPT_S1_S1_Piii:
	.zero		936


//--------------------- SYMBOLS --------------------------

	.type		.nv.reservedSmem.offset0,@object
	.size		.nv.reservedSmem.offset0,0x4
